//
// Generated by NVIDIA NVVM Compiler
//
// Compiler Build ID: CL-36424714
// Cuda compilation tools, release 13.0, V13.0.88
// Based on NVVM 20.0.0
//

.version 9.0
.target sm_100
.address_size 64

	// .globl	_Z6modcpyPvS_mm

.visible .entry _Z6modcpyPvS_mm(
	.param .u64 .ptr .align 1 _Z6modcpyPvS_mm_param_0,
	.param .u64 .ptr .align 1 _Z6modcpyPvS_mm_param_1,
	.param .u64 _Z6modcpyPvS_mm_param_2,
	.param .u64 _Z6modcpyPvS_mm_param_3
)
{
	.reg .pred 	%p<4>;
	.reg .b32 	%r<14>;
	.reg .b64 	%rd<23>;

	ld.param.u64 	%rd11, [_Z6modcpyPvS_mm_param_0];
	ld.param.u64 	%rd12, [_Z6modcpyPvS_mm_param_1];
	ld.param.u64 	%rd14, [_Z6modcpyPvS_mm_param_2];
	ld.param.u64 	%rd13, [_Z6modcpyPvS_mm_param_3];
	mov.u32 	%r6, %ctaid.x;
	mov.u32 	%r1, %ntid.x;
	mov.u32 	%r7, %tid.x;
	mad.lo.s32 	%r13, %r6, %r1, %r7;
	cvt.s64.s32 	%rd21, %r13;
	shr.u64 	%rd2, %rd14, 2;
	setp.le.u64 	%p1, %rd2, %rd21;
	@%p1 bra 	$L__BB0_6;
	shr.u64 	%rd3, %rd13, 2;
	mov.u32 	%r8, %nctaid.x;
	mul.lo.s32 	%r3, %r8, %r1;
	cvta.to.global.u64 	%rd4, %rd12;
	cvta.to.global.u64 	%rd5, %rd11;
	cvt.u32.u64 	%r9, %rd3;
$L__BB0_2:
	or.b64  	%rd15, %rd21, %rd3;
	and.b64  	%rd16, %rd15, -4294967296;
	setp.ne.s64 	%p2, %rd16, 0;
	@%p2 bra 	$L__BB0_4;
	cvt.u32.u64 	%r10, %rd21;
	rem.u32 	%r11, %r10, %r9;
	cvt.u64.u32 	%rd22, %r11;
	bra.uni 	$L__BB0_5;
$L__BB0_4:
	rem.u64 	%rd22, %rd21, %rd3;
$L__BB0_5:
	shl.b64 	%rd17, %rd22, 2;
	add.s64 	%rd18, %rd4, %rd17;
	ld.global.u32 	%r12, [%rd18];
	shl.b64 	%rd19, %rd21, 2;
	add.s64 	%rd20, %rd5, %rd19;
	st.global.u32 	[%rd20], %r12;
	add.s32 	%r13, %r13, %r3;
	cvt.s64.s32 	%rd21, %r13;
	setp.gt.u64 	%p3, %rd2, %rd21;
	@%p3 bra 	$L__BB0_2;
$L__BB0_6:
	ret;

}


// ===== COMPILED SASS (sm_100) =====

	.target	sm_100

	.elftype	@"ET_EXEC"


//--------------------- .note.nv.tkinfo           --------------------------
	.section	.note.nv.tkinfo,"",@"SHT_NOTE"
	.sectionflags	@"SHF_NOTE_NV_TKINFO"
	.tkinfo
        /*0018*/ 	.word	0x00000002
        /*0030*/ 	.string	""
        /*0030*/ 	.string	"ptxas"
        /*0030*/ 	.string	"Cuda compilation tools, release 13.0, V13.0.88"
        /*0030*/ 	.string	"Build cuda_13.0.r13.0/compiler.36424714_0"
        /*0030*/ 	.string	"-arch sm_100 -m 64 "



//--------------------- .note.nv.cuinfo           --------------------------
	.section	.note.nv.cuinfo,"",@"SHT_NOTE"
	.sectionflags	@"SHF_NOTE_NV_CUINFO"
        /*0018*/ 	.short	0x0002
        /*001a*/ 	.short	0x0064
        /*001c*/ 	.short	0x0082
	.zero		2


//--------------------- .nv.info                  --------------------------
	.section	.nv.info,"",@"SHT_CUDA_INFO"
	.align	4


	//----- nvinfo : EIATTR_REGCOUNT
	.align		4
        /*0000*/ 	.byte	0x04, 0x2f
        /*0002*/ 	.short	(.L_1 - .L_0)
	.align		4
.L_0:
        /*0004*/ 	.word	index@(_Z6modcpyPvS_mm)
        /*0008*/ 	.word	0x00000012


	//----- nvinfo : EIATTR_FRAME_SIZE
	.align		4
.L_1:
        /*000c*/ 	.byte	0x04, 0x11
        /*000e*/ 	.short	(.L_3 - .L_2)
	.align		4
.L_2:
        /*0010*/ 	.word	index@($__internal_0_$__cuda_sm20_rem_u64)
        /*0014*/ 	.word	0x00000000


	//----- nvinfo : EIATTR_FRAME_SIZE
	.align		4
.L_3:
        /*0018*/ 	.byte	0x04, 0x11
        /*001a*/ 	.short	(.L_5 - .L_4)
	.align		4
.L_4:
        /*001c*/ 	.word	index@(_Z6modcpyPvS_mm)
        /*0020*/ 	.word	0x00000000


	//----- nvinfo : EIATTR_MIN_STACK_SIZE
	.align		4
.L_5:
        /*0024*/ 	.byte	0x04, 0x12
        /*0026*/ 	.short	(.L_7 - .L_6)
	.align		4
.L_6:
        /*0028*/ 	.word	index@(_Z6modcpyPvS_mm)
        /*002c*/ 	.word	0x00000000
.L_7:


//--------------------- .nv.compat                --------------------------
	.section	.nv.compat,"",@"SHT_CUDA_COMPAT_INFO"
	.align	4
        /*0000*/ 	.byte	0x02, 0x09, 0x00, 0x00, 0x02, 0x02, 0x01, 0x00, 0x02, 0x05, 0x05, 0x00, 0x03, 0x07, 0x01, 0x01
        /*0010*/ 	.byte	0x02, 0x03, 0x00, 0x00, 0x02, 0x06, 0x01, 0x00, 0x04, 0x0b, 0x08, 0x00, 0x09, 0x00, 0x00, 0x00
        /*0020*/ 	.byte	0x00, 0x00, 0x00, 0x00


//--------------------- .nv.info._Z6modcpyPvS_mm  --------------------------
	.section	.nv.info._Z6modcpyPvS_mm,"",@"SHT_CUDA_INFO"
	.sectionflags	@""
	.align	4


	//----- nvinfo : EIATTR_CUDA_API_VERSION
	.align		4
        /*0000*/ 	.byte	0x04, 0x37
        /*0002*/ 	.short	(.L_9 - .L_8)
.L_8:
        /*0004*/ 	.word	0x00000082


	//----- nvinfo : EIATTR_KPARAM_INFO
	.align		4
.L_9:
        /*0008*/ 	.byte	0x04, 0x17
        /*000a*/ 	.short	(.L_11 - .L_10)
.L_10:
        /*000c*/ 	.word	0x00000000
        /*0010*/ 	.short	0x0003
        /*0012*/ 	.short	0x0018
        /*0014*/ 	.byte	0x00, 0xf0, 0x21, 0x00


	//----- nvinfo : EIATTR_KPARAM_INFO
	.align		4
.L_11:
        /*0018*/ 	.byte	0x04, 0x17
        /*001a*/ 	.short	(.L_13 - .L_12)
.L_12:
        /*001c*/ 	.word	0x00000000
        /*0020*/ 	.short	0x0002
        /*0022*/ 	.short	0x0010
        /*0024*/ 	.byte	0x00, 0xf0, 0x21, 0x00


	//----- nvinfo : EIATTR_KPARAM_INFO
	.align		4
.L_13:
        /*0028*/ 	.byte	0x04, 0x17
        /*002a*/ 	.short	(.L_15 - .L_14)
.L_14:
        /*002c*/ 	.word	0x00000000
        /*0030*/ 	.short	0x0001
        /*0032*/ 	.short	0x0008
        /*0034*/ 	.byte	0x00, 0xf5, 0x21, 0x00


	//----- nvinfo : EIATTR_KPARAM_INFO
	.align		4
.L_15:
        /*0038*/ 	.byte	0x04, 0x17
        /*003a*/ 	.short	(.L_17 - .L_16)
.L_16:
        /*003c*/ 	.word	0x00000000
        /*0040*/ 	.short	0x0000
        /*0042*/ 	.short	0x0000
        /*0044*/ 	.byte	0x00, 0xf5, 0x21, 0x00


	//----- nvinfo : EIATTR_SPARSE_MMA_MASK
	.align		4
.L_17:
        /*0048*/ 	.byte	0x03, 0x50
        /*004a*/ 	.short	0x0000


	//----- nvinfo : EIATTR_MAXREG_COUNT
	.align		4
        /*004c*/ 	.byte	0x03, 0x1b
        /*004e*/ 	.short	0x00ff


	//----- nvinfo : EIATTR_MERCURY_ISA_VERSION
	.align		4
        /*0050*/ 	.byte	0x03, 0x5f
        /*0052*/ 	.short	0x0101


	//----- nvinfo : EIATTR_VRC_CTA_INIT_COUNT
	.align		4
        /*0054*/ 	.byte	0x02, 0x4a
	.zero		1
	.zero		1


	//----- nvinfo : EIATTR_EXIT_INSTR_OFFSETS
	.align		4
        /*0058*/ 	.byte	0x04, 0x1c
        /*005a*/ 	.short	(.L_19 - .L_18)


	//   ....[0]....
.L_18:
        /*005c*/ 	.word	0x000000c0


	//   ....[1]....
        /*0060*/ 	.word	0x000003f0


	//----- nvinfo : EIATTR_CRS_STACK_SIZE
	.align		4
.L_19:
        /*0064*/ 	.byte	0x04, 0x1e
        /*0066*/ 	.short	(.L_21 - .L_20)
.L_20:
        /*0068*/ 	.word	0x00000000


	//----- nvinfo : EIATTR_CBANK_PARAM_SIZE
	.align		4
.L_21:
        /*006c*/ 	.byte	0x03, 0x19
        /*006e*/ 	.short	0x0020


	//----- nvinfo : EIATTR_PARAM_CBANK
	.align		4
        /*0070*/ 	.byte	0x04, 0x0a
        /*0072*/ 	.short	(.L_23 - .L_22)
	.align		4
.L_22:
        /*0074*/ 	.word	index@(.nv.constant0._Z6modcpyPvS_mm)
        /*0078*/ 	.short	0x0380
        /*007a*/ 	.short	0x0020


	//----- nvinfo : EIATTR_SW_WAR
	.align		4
.L_23:
        /*007c*/ 	.byte	0x04, 0x36
        /*007e*/ 	.short	(.L_25 - .L_24)
.L_24:
        /*0080*/ 	.word	0x00000008
.L_25:


//--------------------- .nv.callgraph             --------------------------
	.section	.nv.callgraph,"",@"SHT_CUDA_CALLGRAPH"
	.align	4
	.sectionentsize	8
	.align		4
        /*0000*/ 	.word	0x00000000
	.align		4
        /*0004*/ 	.word	0xffffffff
	.align		4
        /*0008*/ 	.word	0x00000000
	.align		4
        /*000c*/ 	.word	0xfffffffe
	.align		4
        /*0010*/ 	.word	0x00000000
	.align		4
        /*0014*/ 	.word	0xfffffffd
	.align		4
        /*0018*/ 	.word	0x00000000
	.align		4
        /*001c*/ 	.word	0xfffffffc


//--------------------- .text._Z6modcpyPvS_mm     --------------------------
	.section	.text._Z6modcpyPvS_mm,"ax",@progbits
	.align	128
        .global         _Z6modcpyPvS_mm
        .type           _Z6modcpyPvS_mm,@function
        .size           _Z6modcpyPvS_mm,(.L_x_5 - _Z6modcpyPvS_mm)
        .other          _Z6modcpyPvS_mm,@"STO_CUDA_ENTRY STV_DEFAULT"
_Z6modcpyPvS_mm:
.text._Z6modcpyPvS_mm:
[----:B------:R-:W-:Y:S01]  /*0000*/  LDC R1, c[0x0][0x37c] ;  /* 0x0000df00ff017b82 */ /* 0x000fe20000000800 */
[----:B------:R-:W0:Y:S07]  /*0010*/  S2R R3, SR_TID.X ;  /* 0x0000000000037919 */ /* 0x000e2e0000002100 */
[----:B------:R-:W0:Y:S01]  /*0020*/  S2UR UR4, SR_CTAID.X ;  /* 0x00000000000479c3 */ /* 0x000e220000002500 */
[----:B------:R-:W1:Y:S07]  /*0030*/  LDCU.64 UR6, c[0x0][0x390] ;  /* 0x00007200ff0677ac */ /* 0x000e6e0008000a00 */
[----:B------:R-:W0:Y:S01]  /*0040*/  LDC R0, c[0x0][0x360] ;  /* 0x0000d800ff007b82 */ /* 0x000e220000000800 */
[----:B-1----:R-:W-:-:S02]  /*0050*/  USHF.R.U64 UR6, UR6, 0x2, UR7 ;  /* 0x0000000206067899 */ /* 0x002fc40008001207 */
[----:B------:R-:W-:-:S06]  /*0060*/  USHF.R.U32.HI UR7, URZ, 0x2, UR7 ;  /* 0x00000002ff077899 */ /* 0x000fcc0008011607 */
[----:B------:R-:W-:Y:S02]  /*0070*/  IMAD.U32 R4, RZ, RZ, UR7 ;  /* 0x00000007ff047e24 */ /* 0x000fe4000f8e00ff */
[----:B0-----:R-:W-:-:S05]  /*0080*/  IMAD R2, R0, UR4, R3 ;  /* 0x0000000400027c24 */ /* 0x001fca000f8e0203 */
[----:B------:R-:W-:Y:S02]  /*0090*/  ISETP.LT.U32.AND P0, PT, R2, UR6, PT ;  /* 0x0000000602007c0c */ /* 0x000fe4000bf01070 */
[----:B------:R-:W-:-:S04]  /*00a0*/  SHF.R.S32.HI R5, RZ, 0x1f, R2 ;  /* 0x0000001fff057819 */ /* 0x000fc80000011402 */
[----:B------:R-:W-:-:S13]  /*00b0*/  ISETP.GT.U32.AND.EX P0, PT, R4, R5, PT, P0 ;  /* 0x000000050400720c */ /* 0x000fda0003f04100 */
[----:B------:R-:W-:Y:S05]  /*00c0*/  @!P0 EXIT ;  /* 0x000000000000894d */ /* 0x000fea0003800000 */
[----:B------:R-:W0:Y:S01]  /*00d0*/  LDCU UR8, c[0x0][0x370] ;  /* 0x00006e00ff0877ac */ /* 0x000e220008000800 */
[----:B------:R-:W-:Y:S01]  /*00e0*/  IMAD.MOV.U32 R3, RZ, RZ, R2 ;  /* 0x000000ffff037224 */ /* 0x000fe200078e0002 */
[----:B------:R-:W1:Y:S01]  /*00f0*/  LDCU.64 UR4, c[0x0][0x398] ;  /* 0x00007300ff0477ac */ /* 0x000e620008000a00 */
[----:B------:R-:W2:Y:S01]  /*0100*/  LDCU.64 UR10, c[0x0][0x358] ;  /* 0x00006b00ff0a77ac */ /* 0x000ea20008000a00 */
[----:B------:R-:W3:Y:S01]  /*0110*/  LDCU.128 UR12, c[0x0][0x380] ;  /* 0x00007000ff0c77ac */ /* 0x000ee20008000c00 */
[----:B0-----:R-:W-:Y:S01]  /*0120*/  IMAD R0, R0, UR8, RZ ;  /* 0x0000000800007c24 */ /* 0x001fe2000f8e02ff */
[----:B-1----:R-:W-:Y:S02]  /*0130*/  USHF.R.U64 UR4, UR4, 0x2, UR5 ;  /* 0x0000000204047899 */ /* 0x002fe40008001205 */
[----:B--23--:R-:W-:-:S12]  /*0140*/  USHF.R.U32.HI UR5, URZ, 0x2, UR5 ;  /* 0x00000002ff057899 */ /* 0x00cfd80008011605 */
.L_x_3:
[----:B------:R-:W-:Y:S01]  /*0150*/  LOP3.LUT R4, R5, UR5, RZ, 0xfc, !PT ;  /* 0x0000000505047c12 */ /* 0x000fe2000f8efcff */
[----:B------:R-:W-:Y:S03]  /*0160*/  BSSY.RECONVERGENT B0, `(.L_x_0) ;  /* 0x000001b000007945 */ /* 0x000fe60003800200 */
[----:B------:R-:W-:-:S13]  /*0170*/  ISETP.NE.U32.AND P0, PT, R4, RZ, PT ;  /* 0x000000ff0400720c */ /* 0x000fda0003f05070 */
[----:B0-----:R-:W-:Y:S05]  /*0180*/  @P0 BRA `(.L_x_1) ;  /* 0x0000000000500947 */ /* 0x001fea0003800000 */
[----:B------:R-:W0:Y:S01]  /*0190*/  I2F.U32.RP R4, UR4 ;  /* 0x0000000400047d06 */ /* 0x000e220008209000 */
[----:B------:R-:W-:-:S07]  /*01a0*/  ISETP.NE.U32.AND P1, PT, RZ, UR4, PT ;  /* 0x00000004ff007c0c */ /* 0x000fce000bf25070 */
[----:B0-----:R-:W0:Y:S02]  /*01b0*/  MUFU.RCP R4, R4 ;  /* 0x0000000400047308 */ /* 0x001e240000001000 */
[----:B0-----:R-:W-:-:S06]  /*01c0*/  VIADD R6, R4, 0xffffffe ;  /* 0x0ffffffe04067836 */ /* 0x001fcc0000000000 */
[----:B------:R0:W1:Y:S02]  /*01d0*/  F2I.FTZ.U32.TRUNC.NTZ R7, R6 ;  /* 0x0000000600077305 */ /* 0x000064000021f000 */
[----:B0-----:R-:W-:Y:S01]  /*01e0*/  IMAD.MOV.U32 R6, RZ, RZ, RZ ;  /* 0x000000ffff067224 */ /* 0x001fe200078e00ff */
[----:B-1----:R-:W-:-:S05]  /*01f0*/  IADD3 R9, PT, PT, RZ, -R7, RZ ;  /* 0x80000007ff097210 */ /* 0x002fca0007ffe0ff */
[----:B------:R-:W-:-:S04]  /*0200*/  IMAD R9, R9, UR4, RZ ;  /* 0x0000000409097c24 */ /* 0x000fc8000f8e02ff */
[----:B------:R-:W-:-:S06]  /*0210*/  IMAD.HI.U32 R7, R7, R9, R6 ;  /* 0x0000000907077227 */ /* 0x000fcc00078e0006 */
[----:B------:R-:W-:-:S04]  /*0220*/  IMAD.HI.U32 R7, R7, R2, RZ ;  /* 0x0000000207077227 */ /* 0x000fc800078e00ff */
[----:B------:R-:W-:-:S04]  /*0230*/  IMAD.MOV R7, RZ, RZ, -R7 ;  /* 0x000000ffff077224 */ /* 0x000fc800078e0a07 */
[----:B------:R-:W-:Y:S02]  /*0240*/  IMAD R8, R7, UR4, R2 ;  /* 0x0000000407087c24 */ /* 0x000fe4000f8e0202 */
[----:B------:R-:W-:-:S03]  /*0250*/  HFMA2 R7, -RZ, RZ, 0, 0 ;  /* 0x00000000ff077431 */ /* 0x000fc600000001ff */
[----:B------:R-:W-:-:S13]  /*0260*/  ISETP.GE.U32.AND P0, PT, R8, UR4, PT ;  /* 0x0000000408007c0c */ /* 0x000fda000bf06070 */
[----:B------:R-:W-:-:S04]  /*0270*/  @P0 IADD3 R8, PT, PT, R8, -UR4, RZ ;  /* 0x8000000408080c10 */ /* 0x000fc8000fffe0ff */
[----:B------:R-:W-:-:S13]  /*0280*/  ISETP.GE.U32.AND P0, PT, R8, UR4, PT ;  /* 0x0000000408007c0c */ /* 0x000fda000bf06070 */
[----:B------:R-:W-:Y:S01]  /*0290*/  @P0 VIADD R8, R8, -UR4 ;  /* 0x8000000408080c36 */ /* 0x000fe20008000000 */
[----:B------:R-:W-:-:S05]  /*02a0*/  @!P1 LOP3.LUT R8, RZ, UR4, RZ, 0x33, !PT ;  /* 0x00000004ff089c12 */ /* 0x000fca000f8e33ff */
[----:B------:R-:W-:Y:S01]  /*02b0*/  IMAD.MOV.U32 R6, RZ, RZ, R8 ;  /* 0x000000ffff067224 */ /* 0x000fe200078e0008 */
[----:B------:R-:W-:Y:S06]  /*02c0*/  BRA `(.L_x_2) ;  /* 0x0000000000107947 */ /* 0x000fec0003800000 */
.L_x_1:
[----:B------:R-:W-:-:S07]  /*02d0*/  MOV R4, 0x2f0 ;  /* 0x000002f000047802 */ /* 0x000fce0000000f00 */
[----:B------:R-:W-:Y:S05]  /*02e0*/  CALL.REL.NOINC `($__internal_0_$__cuda_sm20_rem_u64) ;  /* 0x0000000000447944 */ /* 0x000fea0003c00000 */
[----:B------:R-:W-:Y:S02]  /*02f0*/  IMAD.MOV.U32 R6, RZ, RZ, R8 ;  /* 0x000000ffff067224 */ /* 0x000fe400078e0008 */
[----:B------:R-:W-:-:S07]  /*0300*/  IMAD.MOV.U32 R7, RZ, RZ, R9 ;  /* 0x000000ffff077224 */ /* 0x000fce00078e0009 */
.L_x_2:
[----:B------:R-:W-:Y:S05]  /*0310*/  BSYNC.RECONVERGENT B0 ;  /* 0x0000000000007941 */ /* 0x000fea0003800200 */
.L_x_0:
[----:B------:R-:W-:-:S04]  /*0320*/  LEA R8, P0, R6, UR14, 0x2 ;  /* 0x0000000e06087c11 */ /* 0x000fc8000f8010ff */
[----:B------:R-:W-:-:S06]  /*0330*/  LEA.HI.X R9, R6, UR15, R7, 0x2, P0 ;  /* 0x0000000f06097c11 */ /* 0x000fcc00080f1407 */
[----:B------:R-:W2:Y:S01]  /*0340*/  LDG.E R9, desc[UR10][R8.64] ;  /* 0x0000000a08097981 */ /* 0x000ea2000c1e1900 */
[----:B------:R-:W-:Y:S01]  /*0350*/  LEA R6, P0, R2, UR12, 0x2 ;  /* 0x0000000c02067c11 */ /* 0x000fe2000f8010ff */
[----:B------:R-:W-:-:S03]  /*0360*/  IMAD.U32 R4, RZ, RZ, UR7 ;  /* 0x00000007ff047e24 */ /* 0x000fc6000f8e00ff */
[----:B------:R-:W-:Y:S02]  /*0370*/  LEA.HI.X R7, R2, UR13, R5, 0x2, P0 ;  /* 0x0000000d02077c11 */ /* 0x000fe400080f1405 */
[----:B------:R-:W-:-:S04]  /*0380*/  IADD3 R2, PT, PT, R0, R3, RZ ;  /* 0x0000000300027210 */ /* 0x000fc80007ffe0ff */
[----:B------:R-:W-:Y:S01]  /*0390*/  ISETP.LT.U32.AND P0, PT, R2, UR6, PT ;  /* 0x0000000602007c0c */ /* 0x000fe2000bf01070 */
[--C-:B------:R-:W-:Y:S01]  /*03a0*/  IMAD.MOV.U32 R3, RZ, RZ, R2.reuse ;  /* 0x000000ffff037224 */ /* 0x100fe200078e0002 */
[----:B------:R-:W-:-:S04]  /*03b0*/  SHF.R.S32.HI R5, RZ, 0x1f, R2 ;  /* 0x0000001fff057819 */ /* 0x000fc80000011402 */
[----:B------:R-:W-:Y:S01]  /*03c0*/  ISETP.GT.U32.AND.EX P0, PT, R4, R5, PT, P0 ;  /* 0x000000050400720c */ /* 0x000fe20003f04100 */
[----:B--2---:R0:W-:-:S12]  /*03d0*/  STG.E desc[UR10][R6.64], R9 ;  /* 0x0000000906007986 */ /* 0x0041d8000c10190a */
[----:B------:R-:W-:Y:S05]  /*03e0*/  @P0 BRA `(.L_x_3) ;  /* 0xfffffffc00580947 */ /* 0x000fea000383ffff */
[----:B------:R-:W-:Y:S05]  /*03f0*/  EXIT ;  /* 0x000000000000794d */ /* 0x000fea0003800000 */
        .weak           $__internal_0_$__cuda_sm20_rem_u64
        .type           $__internal_0_$__cuda_sm20_rem_u64,@function
        .size           $__internal_0_$__cuda_sm20_rem_u64,(.L_x_5 - $__internal_0_$__cuda_sm20_rem_u64)
$__internal_0_$__cuda_sm20_rem_u64:
[----:B------:R-:W0:Y:S08]  /*0400*/  I2F.U64.RP R10, UR4 ;  /* 0x00000004000a7d12 */ /* 0x000e300008309000 */
[----:B0-----:R-:W0:Y:S02]  /*0410*/  MUFU.RCP R10, R10 ;  /* 0x0000000a000a7308 */ /* 0x001e240000001000 */
[----:B0-----:R-:W-:-:S06]  /*0420*/  IADD3 R6, PT, PT, R10, 0x1ffffffe, RZ ;  /* 0x1ffffffe0a067810 */ /* 0x001fcc0007ffe0ff */
[----:B------:R-:W0:Y:S02]  /*0430*/  F2I.U64.TRUNC R6, R6 ;  /* 0x0000000600067311 */ /* 0x000e24000020d800 */
[----:B0-----:R-:W-:-:S04]  /*0440*/  IMAD.WIDE.U32 R8, R6, UR4, RZ ;  /* 0x0000000406087c25 */ /* 0x001fc8000f8e00ff */
[----:B------:R-:W-:Y:S01]  /*0450*/  IMAD R9, R6, UR5, R9 ;  /* 0x0000000506097c24 */ /* 0x000fe2000f8e0209 */
[----:B------:R-:W-:-:S03]  /*0460*/  IADD3 R11, P0, PT, RZ, -R8, RZ ;  /* 0x80000008ff0b7210 */ /* 0x000fc60007f1e0ff */
[----:B------:R-:W-:Y:S02]  /*0470*/  IMAD R9, R7, UR4, R9 ;  /* 0x0000000407097c24 */ /* 0x000fe4000f8e0209 */
[----:B------:R-:W-:-:S04]  /*0480*/  IMAD.HI.U32 R8, R6, R11, RZ ;  /* 0x0000000b06087227 */ /* 0x000fc800078e00ff */
[----:B------:R-:W-:Y:S02]  /*0490*/  IMAD.X R13, RZ, RZ, ~R9, P0 ;  /* 0x000000ffff0d7224 */ /* 0x000fe400000e0e09 */
[----:B------:R-:W-:Y:S02]  /*04a0*/  IMAD.MOV.U32 R9, RZ, RZ, R6 ;  /* 0x000000ffff097224 */ /* 0x000fe400078e0006 */
[-C--:B------:R-:W-:Y:S02]  /*04b0*/  IMAD R15, R7, R13.reuse, RZ ;  /* 0x0000000d070f7224 */ /* 0x080fe400078e02ff */
[----:B------:R-:W-:-:S04]  /*04c0*/  IMAD.WIDE.U32 R8, P0, R6, R13, R8 ;  /* 0x0000000d06087225 */ /* 0x000fc80007800008 */
[----:B------:R-:W-:-:S04]  /*04d0*/  IMAD.HI.U32 R13, R7, R13, RZ ;  /* 0x0000000d070d7227 */ /* 0x000fc800078e00ff */
[----:B------:R-:W-:-:S05]  /*04e0*/  IMAD.HI.U32 R8, P1, R7, R11, R8 ;  /* 0x0000000b07087227 */ /* 0x000fca0007820008 */
[----:B------:R-:W-:Y:S02]  /*04f0*/  IADD3 R9, P2, PT, R15, R8, RZ ;  /* 0x000000080f097210 */ /* 0x000fe40007f5e0ff */
[----:B------:R-:W-:-:S03]  /*0500*/  IADD3.X R8, PT, PT, R13, R7, RZ, P0, !PT ;  /* 0x000000070d087210 */ /* 0x000fc600007fe4ff */
[----:B------:R-:W-:Y:S01]  /*0510*/  IMAD.WIDE.U32 R6, R9, UR4, RZ ;  /* 0x0000000409067c25 */ /* 0x000fe2000f8e00ff */
[----:B------:R-:W-:-:S03]  /*0520*/  IADD3.X R11, PT, PT, RZ, RZ, R8, P2, P1 ;  /* 0x000000ffff0b7210 */ /* 0x000fc600017e2408 */
[----:B------:R-:W-:Y:S01]  /*0530*/  IMAD R8, R9, UR5, R7 ;  /* 0x0000000509087c24 */ /* 0x000fe2000f8e0207 */
[----:B------:R-:W-:-:S03]  /*0540*/  IADD3 R7, P0, PT, RZ, -R6, RZ ;  /* 0x80000006ff077210 */ /* 0x000fc60007f1e0ff */
[----:B------:R-:W-:Y:S02]  /*0550*/  IMAD R6, R11, UR4, R8 ;  /* 0x000000040b067c24 */ /* 0x000fe4000f8e0208 */
[----:B------:R-:W-:-:S04]  /*0560*/  IMAD.HI.U32 R8, R9, R7, RZ ;  /* 0x0000000709087227 */ /* 0x000fc800078e00ff */
[----:B------:R-:W-:-:S04]  /*0570*/  IMAD.X R6, RZ, RZ, ~R6, P0 ;  /* 0x000000ffff067224 */ /* 0x000fc800000e0e06 */
[----:B------:R-:W-:-:S04]  /*0580*/  IMAD.WIDE.U32 R8, P0, R9, R6, R8 ;  /* 0x0000000609087225 */ /* 0x000fc80007800008 */
[C---:B------:R-:W-:Y:S02]  /*0590*/  IMAD R10, R11.reuse, R6, RZ ;  /* 0x000000060b0a7224 */ /* 0x040fe400078e02ff */
[----:B------:R-:W-:Y:S01]  /*05a0*/  IMAD.HI.U32 R9, P1, R11, R7, R8 ;  /* 0x000000070b097227 */ /* 0x000fe20007820008 */
[----:B------:R-:W-:-:S03]  /*05b0*/  MOV R7, RZ ;  /* 0x000000ff00077202 */ /* 0x000fc60000000f00 */
[----:B------:R-:W-:Y:S01]  /*05c0*/  IMAD.HI.U32 R6, R11, R6, RZ ;  /* 0x000000060b067227 */ /* 0x000fe200078e00ff */
[----:B------:R-:W-:-:S03]  /*05d0*/  IADD3 R9, P2, PT, R10, R9, RZ ;  /* 0x000000090a097210 */ /* 0x000fc60007f5e0ff */
[----:B------:R-:W-:Y:S02]  /*05e0*/  IMAD.X R11, R6, 0x1, R11, P0 ;  /* 0x00000001060b7824 */ /* 0x000fe400000e060b */
[----:B------:R-:W-:-:S03]  /*05f0*/  IMAD.HI.U32 R6, R9, R2, RZ ;  /* 0x0000000209067227 */ /* 0x000fc600078e00ff */
[----:B------:R-:W-:Y:S01]  /*0600*/  IADD3.X R11, PT, PT, RZ, RZ, R11, P2, P1 ;  /* 0x000000ffff0b7210 */ /* 0x000fe200017e240b */
[----:B------:R-:W-:-:S04]  /*0610*/  IMAD.WIDE.U32 R6, R9, R5, R6 ;  /* 0x0000000509067225 */ /* 0x000fc800078e0006 */
[C---:B------:R-:W-:Y:S02]  /*0620*/  IMAD R9, R11.reuse, R5, RZ ;  /* 0x000000050b097224 */ /* 0x040fe400078e02ff */
[----:B------:R-:W-:-:S04]  /*0630*/  IMAD.HI.U32 R6, P0, R11, R2, R6 ;  /* 0x000000020b067227 */ /* 0x000fc80007800006 */
[----:B------:R-:W-:Y:S01]  /*0640*/  IMAD.HI.U32 R8, R11, R5, RZ ;  /* 0x000000050b087227 */ /* 0x000fe200078e00ff */
[----:B------:R-:W-:-:S03]  /*0650*/  IADD3 R9, P1, PT, R9, R6, RZ ;  /* 0x0000000609097210 */ /* 0x000fc60007f3e0ff */
[----:B------:R-:W-:Y:S02]  /*0660*/  IMAD.X R8, RZ, RZ, R8, P0 ;  /* 0x000000ffff087224 */ /* 0x000fe400000e0608 */
[----:B------:R-:W-:-:S04]  /*0670*/  IMAD.WIDE.U32 R6, R9, UR4, RZ ;  /* 0x0000000409067c25 */ /* 0x000fc8000f8e00ff */
[----:B------:R-:W-:Y:S01]  /*0680*/  IMAD.X R8, RZ, RZ, R8, P1 ;  /* 0x000000ffff087224 */ /* 0x000fe200008e0608 */
[----:B------:R-:W-:Y:S01]  /*0690*/  IADD3 R10, P1, PT, -R6, R2, RZ ;  /* 0x00000002060a7210 */ /* 0x000fe20007f3e1ff */
[----:B------:R-:W-:-:S03]  /*06a0*/  IMAD R9, R9, UR5, R7 ;  /* 0x0000000509097c24 */ /* 0x000fc6000f8e0207 */
[----:B------:R-:W-:Y:S01]  /*06b0*/  ISETP.GE.U32.AND P0, PT, R10, UR4, PT ;  /* 0x000000040a007c0c */ /* 0x000fe2000bf06070 */
[----:B------:R-:W-:-:S05]  /*06c0*/  IMAD R8, R8, UR4, R9 ;  /* 0x0000000408087c24 */ /* 0x000fca000f8e0209 */
[----:B------:R-:W-:Y:S02]  /*06d0*/  IADD3.X R9, PT, PT, ~R8, R5, RZ, P1, !PT ;  /* 0x0000000508097210 */ /* 0x000fe40000ffe5ff */
[----:B------:R-:W-:Y:S02]  /*06e0*/  IADD3 R7, P1, PT, R10, -UR4, RZ ;  /* 0x800000040a077c10 */ /* 0x000fe4000ff3e0ff */
[C---:B------:R-:W-:Y:S02]  /*06f0*/  ISETP.GE.U32.AND.EX P0, PT, R9.reuse, UR5, PT, P0 ;  /* 0x0000000509007c0c */ /* 0x040fe4000bf06100 */
[----:B------:R-:W-:Y:S02]  /*0700*/  IADD3.X R6, PT, PT, R9, ~UR5, RZ, P1, !PT ;  /* 0x8000000509067c10 */ /* 0x000fe40008ffe4ff */
[----:B------:R-:W-:Y:S02]  /*0710*/  SEL R7, R7, R10, P0 ;  /* 0x0000000a07077207 */ /* 0x000fe40000000000 */
[----:B------:R-:W-:-:S02]  /*0720*/  SEL R6, R6, R9, P0 ;  /* 0x0000000906067207 */ /* 0x000fc40000000000 */
[C---:B------:R-:W-:Y:S02]  /*0730*/  ISETP.GE.U32.AND P0, PT, R7.reuse, UR4, PT ;  /* 0x0000000407007c0c */ /* 0x040fe4000bf06070 */
[----:B------:R-:W-:Y:S02]  /*0740*/  IADD3 R8, P2, PT, R7, -UR4, RZ ;  /* 0x8000000407087c10 */ /* 0x000fe4000ff5e0ff */
[C---:B------:R-:W-:Y:S02]  /*0750*/  ISETP.GE.U32.AND.EX P0, PT, R6.reuse, UR5, PT, P0 ;  /* 0x0000000506007c0c */ /* 0x040fe4000bf06100 */
[----:B------:R-:W-:Y:S02]  /*0760*/  IADD3.X R9, PT, PT, R6, ~UR5, RZ, P2, !PT ;  /* 0x8000000506097c10 */ /* 0x000fe400097fe4ff */
[----:B------:R-:W-:Y:S01]  /*0770*/  SEL R8, R8, R7, P0 ;  /* 0x0000000708087207 */ /* 0x000fe20000000000 */
[----:B------:R-:W-:Y:S01]  /*0780*/  HFMA2 R7, -RZ, RZ, 0, 0 ;  /* 0x00000000ff077431 */ /* 0x000fe200000001ff */
[----:B------:R-:W-:-:S02]  /*0790*/  ISETP.NE.U32.AND P1, PT, RZ, UR4, PT ;  /* 0x00000004ff007c0c */ /* 0x000fc4000bf25070 */
[----:B------:R-:W-:Y:S01]  /*07a0*/  SEL R9, R9, R6, P0 ;  /* 0x0000000609097207 */ /* 0x000fe20000000000 */
[----:B------:R-:W-:Y:S01]  /*07b0*/  IMAD.MOV.U32 R6, RZ, RZ, R4 ;  /* 0x000000ffff067224 */ /* 0x000fe200078e0004 */
[----:B------:R-:W-:-:S04]  /*07c0*/  ISETP.NE.AND.EX P1, PT, RZ, UR5, PT, P1 ;  /* 0x00000005ff007c0c */ /* 0x000fc8000bf25310 */
[----:B------:R-:W-:Y:S02]  /*07d0*/  SEL R8, R8, 0xffffffff, P1 ;  /* 0xffffffff08087807 */ /* 0x000fe40000800000 */
[----:B------:R-:W-:Y:S01]  /*07e0*/  SEL R9, R9, 0xffffffff, P1 ;  /* 0xffffffff09097807 */ /* 0x000fe20000800000 */
[----:B------:R-:W-:Y:S06]  /*07f0*/  RET.REL.NODEC R6 `(_Z6modcpyPvS_mm) ;  /* 0xfffffff806007950 */ /* 0x000fec0003c3ffff */
.L_x_4:
[----:B------:R-:W-:-:S00]  /*0800*/  BRA `(.L_x_4) ;  /* 0xfffffffc00fc7947 */ /* 0x000fc0000383ffff */
[----:B------:R-:W-:-:S00]  /*0810*/  NOP ;  /* 0x0000000000007918 */ /* 0x000fc00000000000 */
        /* <DEDUP_REMOVED lines=14> */
.L_x_5:


//--------------------- .nv.shared.reserved.0     --------------------------
	.section	.nv.shared.reserved.0,"aw",@nobits
	.weak		__nv_reservedSMEM_offset_0_alias
	.size		__nv_reservedSMEM_offset_0_alias, 0, 64
	.other		__nv_reservedSMEM_offset_0_alias,@"STO_CUDA_RESERVED_SHARED STV_DEFAULT"
__nv_reservedSMEM_offset_0_alias:
	.zero		0
	.zero		64


//--------------------- .nv.constant0._Z6modcpyPvS_mm --------------------------
	.section	.nv.constant0._Z6modcpyPvS_mm,"a",@progbits
	.sectionflags	@""
	.align	4
.nv.constant0._Z6modcpyPvS_mm:
	.zero		928


//--------------------- SYMBOLS --------------------------

	.type		.nv.reservedSmem.offset0,@object
	.size		.nv.reservedSmem.offset0,0x4
